	.headerflags	@"EF_CUDA_TEXMODE_UNIFIED EF_CUDA_64BIT_ADDRESS EF_CUDA_ACCELERATORS EF_CUDA_SM90 EF_CUDA_VIRTUAL_SM(EF_CUDA_SM90)"
	.elftype	@"ET_EXEC"


//--------------------- .nv.info                  --------------------------
	.section	.nv.info,"",@"SHT_CUDA_INFO"
	.align	4


	//----- nvinfo : EIATTR_REGCOUNT
	.align		4
        /*0000*/ 	.byte	0x04, 0x2f
        /*0002*/ 	.short	(.L_3 - .L_2)
	.align		4
.L_2:
        /*0004*/ 	.word	index@(triton_red_fused_add_div_sqrt_sub_var_mean_30)
        /*0008*/ 	.word	0x00000015


	//----- nvinfo : EIATTR_MIN_STACK_SIZE
	.align		4
.L_3:
        /*000c*/ 	.byte	0x04, 0x12
        /*000e*/ 	.short	(.L_5 - .L_4)
	.align		4
.L_4:
        /*0010*/ 	.word	index@(triton_red_fused_add_div_sqrt_sub_var_mean_30)
        /*0014*/ 	.word	0x00000000


	//----- nvinfo : EIATTR_FRAME_SIZE
	.align		4
.L_5:
        /*0018*/ 	.byte	0x04, 0x11
        /*001a*/ 	.short	(.L_7 - .L_6)
	.align		4
.L_6:
        /*001c*/ 	.word	index@(triton_red_fused_add_div_sqrt_sub_var_mean_30)
        /*0020*/ 	.word	0x00000000


	//----- nvinfo : EIATTR_MIN_STACK_SIZE
	.align		4
.L_7:
        /*0024*/ 	.byte	0x04, 0x12
        /*0026*/ 	.short	(.L_9 - .L_8)
	.align		4
.L_8:
        /*0028*/ 	.word	index@(triton_red_fused_add_div_sqrt_sub_var_mean_30)
        /*002c*/ 	.word	0x00000000
.L_9:


//--------------------- .nv.info.triton_red_fused_add_div_sqrt_sub_var_mean_30 --------------------------
	.section	.nv.info.triton_red_fused_add_div_sqrt_sub_var_mean_30,"",@"SHT_CUDA_INFO"
	.sectionflags	@""
	.align	4


	//----- nvinfo : EIATTR_CUDA_API_VERSION
	.align		4
        /*0000*/ 	.byte	0x04, 0x37
        /*0002*/ 	.short	(.L_11 - .L_10)
.L_10:
        /*0004*/ 	.word	0x0000007c


	//----- nvinfo : EIATTR_KPARAM_INFO
	.align		4
.L_11:
        /*0008*/ 	.byte	0x04, 0x17
        /*000a*/ 	.short	(.L_13 - .L_12)
.L_12:
        /*000c*/ 	.word	0x00000000
        /*0010*/ 	.short	0x0004
        /*0012*/ 	.short	0x001c
        /*0014*/ 	.byte	0x00, 0xf0, 0x11, 0x00


	//----- nvinfo : EIATTR_KPARAM_INFO
	.align		4
.L_13:
        /*0018*/ 	.byte	0x04, 0x17
        /*001a*/ 	.short	(.L_15 - .L_14)
.L_14:
        /*001c*/ 	.word	0x00000000
        /*0020*/ 	.short	0x0003
        /*0022*/ 	.short	0x0018
        /*0024*/ 	.byte	0x00, 0xf0, 0x11, 0x00


	//----- nvinfo : EIATTR_KPARAM_INFO
	.align		4
.L_15:
        /*0028*/ 	.byte	0x04, 0x17
        /*002a*/ 	.short	(.L_17 - .L_16)
.L_16:
        /*002c*/ 	.word	0x00000000
        /*0030*/ 	.short	0x0002
        /*0032*/ 	.short	0x0010
        /*0034*/ 	.byte	0x00, 0xf4, 0x21, 0x00


	//----- nvinfo : EIATTR_KPARAM_INFO
	.align		4
.L_17:
        /*0038*/ 	.byte	0x04, 0x17
        /*003a*/ 	.short	(.L_19 - .L_18)
.L_18:
        /*003c*/ 	.word	0x00000000
        /*0040*/ 	.short	0x0001
        /*0042*/ 	.short	0x0008
        /*0044*/ 	.byte	0x00, 0xf4, 0x21, 0x00


	//----- nvinfo : EIATTR_KPARAM_INFO
	.align		4
.L_19:
        /*0048*/ 	.byte	0x04, 0x17
        /*004a*/ 	.short	(.L_21 - .L_20)
.L_20:
        /*004c*/ 	.word	0x00000000
        /*0050*/ 	.short	0x0000
        /*0052*/ 	.short	0x0000
        /*0054*/ 	.byte	0x00, 0xf4, 0x21, 0x00


	//----- nvinfo : EIATTR_SPARSE_MMA_MASK
	.align		4
.L_21:
        /*0058*/ 	.byte	0x03, 0x50
        /*005a*/ 	.short	0x0000


	//----- nvinfo : EIATTR_MAXREG_COUNT
	.align		4
        /*005c*/ 	.byte	0x03, 0x1b
        /*005e*/ 	.short	0x0080


	//----- nvinfo : EIATTR_COOP_GROUP_MASK_REGIDS
	.align		4
        /*0060*/ 	.byte	0x04, 0x29
        /*0062*/ 	.short	(.L_23 - .L_22)


	//   ....[0]....
.L_22:
        /*0064*/ 	.word	0xffffffff


	//   ....[1]....
        /*0068*/ 	.word	0xffffffff


	//   ....[2]....
        /*006c*/ 	.word	0xffffffff


	//   ....[3]....
        /*0070*/ 	.word	0xffffffff


	//   ....[4]....
        /*0074*/ 	.word	0xffffffff


	//   ....[5]....
        /*0078*/ 	.word	0xffffffff


	//   ....[6]....
        /*007c*/ 	.word	0xffffffff


	//   ....[7]....
        /*0080*/ 	.word	0xffffffff


	//   ....[8]....
        /*0084*/ 	.word	0xffffffff


	//   ....[9]....
        /*0088*/ 	.word	0xffffffff


	//   ....[10]....
        /*008c*/ 	.word	0xffffffff


	//   ....[11]....
        /*0090*/ 	.word	0xffffffff


	//   ....[12]....
        /*0094*/ 	.word	0xffffffff


	//   ....[13]....
        /*0098*/ 	.word	0xffffffff


	//   ....[14]....
        /*009c*/ 	.word	0xffffffff


	//   ....[15]....
        /*00a0*/ 	.word	0xffffffff


	//   ....[16]....
        /*00a4*/ 	.word	0xffffffff


	//   ....[17]....
        /*00a8*/ 	.word	0xffffffff


	//   ....[18]....
        /*00ac*/ 	.word	0xffffffff


	//   ....[19]....
        /*00b0*/ 	.word	0xffffffff


	//   ....[20]....
        /*00b4*/ 	.word	0xffffffff


	//   ....[21]....
        /*00b8*/ 	.word	0xffffffff


	//----- nvinfo : EIATTR_COOP_GROUP_INSTR_OFFSETS
	.align		4
.L_23:
        /*00bc*/ 	.byte	0x04, 0x28
        /*00be*/ 	.short	(.L_25 - .L_24)


	//   ....[0]....
.L_24:
        /*00c0*/ 	.word	0x000001c0


	//   ....[1]....
        /*00c4*/ 	.word	0x000001f0


	//   ....[2]....
        /*00c8*/ 	.word	0x00000230


	//   ....[3]....
        /*00cc*/ 	.word	0x00000260


	//   ....[4]....
        /*00d0*/ 	.word	0x000002a0


	//   ....[5]....
        /*00d4*/ 	.word	0x000002d0


	//   ....[6]....
        /*00d8*/ 	.word	0x00000330


	//   ....[7]....
        /*00dc*/ 	.word	0x00000350


	//   ....[8]....
        /*00e0*/ 	.word	0x000003c0


	//   ....[9]....
        /*00e4*/ 	.word	0x00000400


	//   ....[10]....
        /*00e8*/ 	.word	0x000004d0


	//   ....[11]....
        /*00ec*/ 	.word	0x000004e0


	//   ....[12]....
        /*00f0*/ 	.word	0x000004f0


	//   ....[13]....
        /*00f4*/ 	.word	0x00000530


	//   ....[14]....
        /*00f8*/ 	.word	0x00000640


	//   ....[15]....
        /*00fc*/ 	.word	0x000006d0


	//   ....[16]....
        /*0100*/ 	.word	0x000006f0


	//   ....[17]....
        /*0104*/ 	.word	0x00000780


	//   ....[18]....
        /*0108*/ 	.word	0x000007f0


	//   ....[19]....
        /*010c*/ 	.word	0x00000840


	//   ....[20]....
        /*0110*/ 	.word	0x00000910


	//   ....[21]....
        /*0114*/ 	.word	0x00000960


	//----- nvinfo : EIATTR_EXIT_INSTR_OFFSETS
	.align		4
.L_25:
        /*0118*/ 	.byte	0x04, 0x1c
        /*011a*/ 	.short	(.L_27 - .L_26)


	//   ....[0]....
.L_26:
        /*011c*/ 	.word	0x00000ca0


	//----- nvinfo : EIATTR_REQNTID
	.align		4
.L_27:
        /*0120*/ 	.byte	0x04, 0x10
        /*0122*/ 	.short	(.L_29 - .L_28)
.L_28:
        /*0124*/ 	.word	0x00000200
        /*0128*/ 	.word	0x00000001
        /*012c*/ 	.word	0x00000001


	//----- nvinfo : EIATTR_CBANK_PARAM_SIZE
	.align		4
.L_29:
        /*0130*/ 	.byte	0x03, 0x19
        /*0132*/ 	.short	0x0020


	//----- nvinfo : EIATTR_PARAM_CBANK
	.align		4
        /*0134*/ 	.byte	0x04, 0x0a
        /*0136*/ 	.short	(.L_31 - .L_30)
	.align		4
.L_30:
        /*0138*/ 	.word	index@(.nv.constant0.triton_red_fused_add_div_sqrt_sub_var_mean_30)
        /*013c*/ 	.short	0x0210
        /*013e*/ 	.short	0x0020


	//----- nvinfo : EIATTR_SW_WAR
	.align		4
.L_31:
        /*0140*/ 	.byte	0x04, 0x36
        /*0142*/ 	.short	(.L_33 - .L_32)
.L_32:
        /*0144*/ 	.word	0x00000008
.L_33:


//--------------------- .nv.callgraph             --------------------------
	.section	.nv.callgraph,"",@"SHT_CUDA_CALLGRAPH"
	.align	4
	.sectionentsize	8
	.align		4
        /*0000*/ 	.word	0x00000000
	.align		4
        /*0004*/ 	.word	0xffffffff
	.align		4
        /*0008*/ 	.word	0x00000000
	.align		4
        /*000c*/ 	.word	0xfffffffe
	.align		4
        /*0010*/ 	.word	0x00000000
	.align		4
        /*0014*/ 	.word	0xfffffffd
	.align		4
        /*0018*/ 	.word	0x00000000
	.align		4
        /*001c*/ 	.word	0xfffffffc


//--------------------- .nv.constant4             --------------------------
	.section	.nv.constant4,"a",@progbits
	.align	8
	.align		8
.nv.constant4:
        /*0000*/ 	.dword	_$_str
	.align		8
        /*0008*/ 	.dword	_$_str_$_2


//--------------------- .text.triton_red_fused_add_div_sqrt_sub_var_mean_30 --------------------------
	.section	.text.triton_red_fused_add_div_sqrt_sub_var_mean_30,"ax",@progbits
	.sectionflags	@"SHF_BARRIERS=1"
	.align	128
        .global         triton_red_fused_add_div_sqrt_sub_var_mean_30
        .type           triton_red_fused_add_div_sqrt_sub_var_mean_30,@function
        .size           triton_red_fused_add_div_sqrt_sub_var_mean_30,(.L_x_1 - triton_red_fused_add_div_sqrt_sub_var_mean_30)
        .other          triton_red_fused_add_div_sqrt_sub_var_mean_30,@"STO_CUDA_ENTRY STV_DEFAULT"
triton_red_fused_add_div_sqrt_sub_var_mean_30:
.text.triton_red_fused_add_div_sqrt_sub_var_mean_30:
[----:B------:R-:W-:Y:S01]  /*0000*/  LDC R1, c[0x0][0x28] ;  /* 0x00000a00ff017b82 */ /* 0x000fe20000000800 */
[----:B------:R-:W1:Y:S07]  /*0010*/  S2R R14, SR_TID.X ;  /* 0x00000000000e7919 */ /* 0x000e6e0000002100 */
[----:B------:R-:W2:Y:S01]  /*0020*/  LDC.64 R2, c[0x0][0x218] ;  /* 0x00008600ff027b82 */ /* 0x000ea20000000a00 */
[----:B------:R-:W-:Y:S01]  /*0030*/  ULDC.64 UR6, c[0x0][0x208] ;  /* 0x0000820000067ab9 */ /* 0x000fe20000000a00 */
[----:B------:R-:W3:Y:S01]  /*0040*/  S2R R9, SR_CTAID.X ;  /* 0x0000000000097919 */ /* 0x000ee20000002500 */
[----:B-1----:R-:W-:-:S04]  /*0050*/  SHF.L.U32 R10, R14, 0x2, RZ ;  /* 0x000000020e0a7819 */ /* 0x002fc800000006ff */
[----:B------:R-:W-:-:S04]  /*0060*/  LOP3.LUT R8, R10, 0x7fc, RZ, 0xc0, !PT ;  /* 0x000007fc0a087812 */ /* 0x000fc800078ec0ff */
[----:B---3--:R-:W-:-:S05]  /*0070*/  LEA R8, R9, R8, 0xb ;  /* 0x0000000809087211 */ /* 0x008fca00078e58ff */
[----:B--2---:R-:W-:-:S05]  /*0080*/  IMAD.WIDE R2, R8, 0x4, R2 ;  /* 0x0000000408027825 */ /* 0x004fca00078e0202 */
[----:B------:R-:W2:Y:S01]  /*0090*/  LDG.E.EL.128 R4, desc[UR6][R2.64] ;  /* 0x0000000602047981 */ /* 0x000ea2000c2e1d00 */
[----:B------:R-:W1:Y:S01]  /*00a0*/  S2UR UR5, SR_CgaCtaId ;  /* 0x00000000000579c3 */ /* 0x000e620000008800 */
[C---:B------:R-:W-:Y:S01]  /*00b0*/  LOP3.LUT P0, RZ, R14.reuse, 0x1f, RZ, 0xc0, !PT ;  /* 0x0000001f0eff7812 */ /* 0x040fe2000780c0ff */
[----:B------:R-:W-:Y:S01]  /*00c0*/  UMOV UR4, 0x400 ;  /* 0x0000040000047882 */ /* 0x000fe20000000000 */
[----:B------:R-:W-:-:S11]  /*00d0*/  ISETP.GE.AND P1, PT, R14, 0x10, PT ;  /* 0x000000100e00780c */ /* 0x000fd60003f26270 */
[----:B------:R-:W-:Y:S01]  /*00e0*/  @!P0 MOV R18, 0x43000000 ;  /* 0x4300000000128802 */ /* 0x000fe20000000f00 */
[----:B-1----:R-:W-:Y:S01]  /*00f0*/  UPRMT UR4, UR5, 0x654, UR4 ;  /* 0x0000065405047896 */ /* 0x002fe20008000004 */
[----:B--2---:R-:W-:-:S04]  /*0100*/  FADD R5, -R4, R5 ;  /* 0x0000000504057221 */ /* 0x004fc80000000100 */
[C---:B------:R-:W-:Y:S01]  /*0110*/  FFMA R15, R5.reuse, 0.5, R4 ;  /* 0x3f000000050f7823 */ /* 0x040fe20000000004 */
[----:B------:R-:W-:-:S03]  /*0120*/  FMUL R0, R5, R5 ;  /* 0x0000000505007220 */ /* 0x000fc60000400000 */
[----:B------:R-:W-:Y:S01]  /*0130*/  FADD R6, R6, -R15 ;  /* 0x8000000f06067221 */ /* 0x000fe20000000000 */
[----:B------:R-:W-:-:S03]  /*0140*/  FFMA R0, R0, 0.5, RZ ;  /* 0x3f00000000007823 */ /* 0x000fc600000000ff */
[C---:B------:R-:W-:Y:S01]  /*0150*/  FFMA R4, R6.reuse, 0.3333333432674407959, R15 ;  /* 0x3eaaaaab06047823 */ /* 0x040fe2000000000f */
[----:B------:R-:W-:-:S03]  /*0160*/  FMUL R5, R6, R6 ;  /* 0x0000000606057220 */ /* 0x000fc60000400000 */
[----:B------:R-:W-:Y:S01]  /*0170*/  FADD R7, R7, -R4 ;  /* 0x8000000407077221 */ /* 0x000fe20000000000 */
[----:B------:R-:W-:-:S03]  /*0180*/  FFMA R15, R6, R6, R5 ;  /* 0x00000006060f7223 */ /* 0x000fc60000000005 */
[C---:B------:R-:W-:Y:S01]  /*0190*/  FFMA R4, R7.reuse, 0.25, R4 ;  /* 0x3e80000007047823 */ /* 0x040fe20000000004 */
[----:B------:R-:W-:Y:S01]  /*01a0*/  FMUL R5, R7, R7 ;  /* 0x0000000707057220 */ /* 0x000fe20000400000 */
[----:B------:R-:W-:-:S03]  /*01b0*/  FFMA R0, R15, 0.3333333432674407959, R0 ;  /* 0x3eaaaaab0f007823 */ /* 0x000fc60000000000 */
[----:B------:R-:W1:Y:S01]  /*01c0*/  SHFL.BFLY PT, R7, R4, 0x10, 0x1f ;  /* 0x0e001f0004077f89 */ /* 0x000e6200000e0000 */
[----:B------:R-:W-:-:S04]  /*01d0*/  FMUL R5, R5, 3 ;  /* 0x4040000005057820 */ /* 0x000fc80000400000 */
[----:B------:R-:W-:-:S05]  /*01e0*/  FFMA R0, R5, 0.25, R0 ;  /* 0x3e80000005007823 */ /* 0x000fca0000000000 */
[----:B------:R-:W2:Y:S01]  /*01f0*/  SHFL.BFLY PT, R5, R0, 0x10, 0x1f ;  /* 0x0e001f0000057f89 */ /* 0x000ea200000e0000 */
[----:B-1----:R-:W-:-:S04]  /*0200*/  FADD R7, -R4, R7 ;  /* 0x0000000704077221 */ /* 0x002fc80000000100 */
[C---:B------:R-:W-:Y:S01]  /*0210*/  FFMA R6, R7.reuse, 0.5, R4 ;  /* 0x3f00000007067823 */ /* 0x040fe20000000004 */
[----:B------:R-:W-:-:S04]  /*0220*/  FMUL.M4 R16, R7, R7 ;  /* 0x0000000707107220 */ /* 0x000fc80000600000 */
[----:B------:R-:W1:Y:S01]  /*0230*/  SHFL.BFLY PT, R7, R6, 0x8, 0x1f ;  /* 0x0d001f0006077f89 */ /* 0x000e6200000e0000 */
[----:B--2---:R-:W-:-:S04]  /*0240*/  FADD R5, R0, R5 ;  /* 0x0000000500057221 */ /* 0x004fc80000000000 */
[----:B------:R-:W-:-:S05]  /*0250*/  FFMA R5, R16, 0.5, R5 ;  /* 0x3f00000010057823 */ /* 0x000fca0000000005 */
[----:B------:R-:W2:Y:S01]  /*0260*/  SHFL.BFLY PT, R16, R5, 0x8, 0x1f ;  /* 0x0d001f0005107f89 */ /* 0x000ea200000e0000 */
[----:B-1----:R-:W-:-:S04]  /*0270*/  FADD R7, -R6, R7 ;  /* 0x0000000706077221 */ /* 0x002fc80000000100 */
[C---:B------:R-:W-:Y:S01]  /*0280*/  FFMA R4, R7.reuse, 0.5, R6 ;  /* 0x3f00000007047823 */ /* 0x040fe20000000006 */
[----:B------:R-:W-:-:S04]  /*0290*/  FMUL.M8 R7, R7, R7 ;  /* 0x0000000707077220 */ /* 0x000fc80000700000 */
[----:B------:R-:W1:Y:S01]  /*02a0*/  SHFL.BFLY PT, R15, R4, 0x4, 0x1f ;  /* 0x0c801f00040f7f89 */ /* 0x000e6200000e0000 */
[----:B--2---:R-:W-:-:S04]  /*02b0*/  FADD R16, R5, R16 ;  /* 0x0000001005107221 */ /* 0x004fc80000000000 */
[----:B------:R-:W-:-:S05]  /*02c0*/  FFMA R7, R7, 0.5, R16 ;  /* 0x3f00000007077823 */ /* 0x000fca0000000010 */
[----:B------:R-:W2:Y:S01]  /*02d0*/  SHFL.BFLY PT, R0, R7, 0x4, 0x1f ;  /* 0x0c801f0007007f89 */ /* 0x000ea200000e0000 */
[----:B-1----:R-:W-:-:S04]  /*02e0*/  FADD R15, -R4, R15 ;  /* 0x0000000f040f7221 */ /* 0x002fc80000000100 */
[C---:B------:R-:W-:Y:S01]  /*02f0*/  FMUL R6, R15.reuse, R15 ;  /* 0x0000000f0f067220 */ /* 0x040fe20000400000 */
[----:B------:R-:W-:-:S03]  /*0300*/  FFMA R15, R15, 0.5, R4 ;  /* 0x3f0000000f0f7823 */ /* 0x000fc60000000004 */
[----:B------:R-:W-:Y:S01]  /*0310*/  FMUL R5, R6, 16 ;  /* 0x4180000006057820 */ /* 0x000fe20000400000 */
[----:B--2---:R-:W-:Y:S01]  /*0320*/  FADD R0, R7, R0 ;  /* 0x0000000007007221 */ /* 0x004fe20000000000 */
[----:B------:R-:W1:Y:S03]  /*0330*/  SHFL.BFLY PT, R6, R15, 0x2, 0x1f ;  /* 0x0c401f000f067f89 */ /* 0x000e6600000e0000 */
[----:B------:R-:W-:-:S05]  /*0340*/  FFMA R0, R5, 0.5, R0 ;  /* 0x3f00000005007823 */ /* 0x000fca0000000000 */
[----:B------:R-:W2:Y:S01]  /*0350*/  SHFL.BFLY PT, R5, R0, 0x2, 0x1f ;  /* 0x0c401f0000057f89 */ /* 0x000ea200000e0000 */
[----:B-1----:R-:W-:-:S04]  /*0360*/  FADD R6, -R15, R6 ;  /* 0x000000060f067221 */ /* 0x002fc80000000100 */
[C---:B------:R-:W-:Y:S01]  /*0370*/  FMUL R4, R6.reuse, R6 ;  /* 0x0000000606047220 */ /* 0x040fe20000400000 */
[----:B------:R-:W-:Y:S01]  /*0380*/  FFMA R6, R6, 0.5, R15 ;  /* 0x3f00000006067823 */ /* 0x000fe2000000000f */
[----:B------:R-:W-:Y:S01]  /*0390*/  SHF.R.U32.HI R15, RZ, 0x3, R14 ;  /* 0x00000003ff0f7819 */ /* 0x000fe2000001160e */
[----:B--2---:R-:W-:Y:S01]  /*03a0*/  FADD R5, R0, R5 ;  /* 0x0000000500057221 */ /* 0x004fe20000000000 */
[----:B------:R-:W-:Y:S02]  /*03b0*/  FMUL R4, R4, 32 ;  /* 0x4200000004047820 */ /* 0x000fe40000400000 */
[----:B------:R-:W1:Y:S01]  /*03c0*/  SHFL.BFLY PT, R7, R6, 0x1, 0x1f ;  /* 0x0c201f0006077f89 */ /* 0x000e6200000e0000 */
[----:B------:R-:W-:Y:S01]  /*03d0*/  LOP3.LUT R15, R15, 0x3c, RZ, 0xc0, !PT ;  /* 0x0000003c0f0f7812 */ /* 0x000fe200078ec0ff */
[----:B------:R-:W-:-:S04]  /*03e0*/  FFMA R4, R4, 0.5, R5 ;  /* 0x3f00000004047823 */ /* 0x000fc80000000005 */
[----:B------:R-:W-:Y:S04]  /*03f0*/  @!P0 STS [R15+UR4+0x80], R18 ;  /* 0x000080120f008988 */ /* 0x000fe80008000804 */
[----:B------:R-:W2:Y:S01]  /*0400*/  SHFL.BFLY PT, R5, R4, 0x1, 0x1f ;  /* 0x0c201f0004057f89 */ /* 0x000ea200000e0000 */
[----:B-1----:R-:W-:-:S04]  /*0410*/  FADD R7, -R6, R7 ;  /* 0x0000000706077221 */ /* 0x002fc80000000100 */
[C---:B------:R-:W-:Y:S01]  /*0420*/  FMUL R0, R7.reuse, R7 ;  /* 0x0000000707007220 */ /* 0x040fe20000400000 */
[----:B------:R-:W-:-:S03]  /*0430*/  FFMA R6, R7, 0.5, R6 ;  /* 0x3f00000007067823 */ /* 0x000fc60000000006 */
[----:B------:R-:W-:Y:S01]  /*0440*/  FMUL R0, R0, 64 ;  /* 0x4280000000007820 */ /* 0x000fe20000400000 */
[----:B--2---:R-:W-:Y:S01]  /*0450*/  FADD R5, R4, R5 ;  /* 0x0000000504057221 */ /* 0x004fe20000000000 */
[----:B------:R-:W-:Y:S03]  /*0460*/  @!P0 STS [R15+UR4], R6 ;  /* 0x000000060f008988 */ /* 0x000fe60008000804 */
[----:B------:R-:W-:-:S05]  /*0470*/  FFMA R0, R0, 0.5, R5 ;  /* 0x3f00000000007823 */ /* 0x000fca0000000005 */
[----:B------:R-:W-:Y:S01]  /*0480*/  @!P0 STS [R15+UR4+0x40], R0 ;  /* 0x000040000f008988 */ /* 0x000fe20008000804 */
[----:B------:R-:W-:Y:S06]  /*0490*/  BAR.SYNC.DEFER_BLOCKING 0x0 ;  /* 0x0000000000007b1d */ /* 0x000fec0000010000 */
[----:B------:R-:W1:Y:S04]  /*04a0*/  @!P1 LDS R11, [R10+UR4+0x80] ;  /* 0x000080040a0b9984 */ /* 0x000e680008000800 */
[----:B------:R-:W2:Y:S04]  /*04b0*/  @!P1 LDS R13, [R10+UR4] ;  /* 0x000000040a0d9984 */ /* 0x000ea80008000800 */
[----:B------:R-:W3:Y:S04]  /*04c0*/  @!P1 LDS R12, [R10+UR4+0x40] ;  /* 0x000040040a0c9984 */ /* 0x000ee80008000800 */
[----:B-1----:R-:W1:Y:S04]  /*04d0*/  SHFL.BFLY PT, R16, R11, 0x8, 0x1f ;  /* 0x0d001f000b107f89 */ /* 0x002e6800000e0000 */
[----:B--2---:R-:W2:Y:S04]  /*04e0*/  SHFL.BFLY PT, R6, R13, 0x8, 0x1f ;  /* 0x0d001f000d067f89 */ /* 0x004ea800000e0000 */
[----:B---3--:R-:W3:Y:S01]  /*04f0*/  SHFL.BFLY PT, R15, R12, 0x8, 0x1f ;  /* 0x0d001f000c0f7f89 */ /* 0x008ee200000e0000 */
[----:B-1----:R-:W-:-:S04]  /*0500*/  FADD R4, R11, R16 ;  /* 0x000000100b047221 */ /* 0x002fc80000000000 */
[C---:B------:R-:W-:Y:S01]  /*0510*/  FMUL R7, R4.reuse, 0.25 ;  /* 0x3e80000004077820 */ /* 0x040fe20000400000 */
[C---:B------:R-:W-:Y:S01]  /*0520*/  FSETP.GEU.AND P1, PT, |R4|.reuse, 1.175494350822287508e-38, PT ;  /* 0x008000000400780b */ /* 0x040fe20003f2e200 */
[----:B------:R-:W1:Y:S01]  /*0530*/  SHFL.BFLY PT, R5, R4, 0x4, 0x1f ;  /* 0x0c801f0004057f89 */ /* 0x000e6200000e0000 */
[----:B------:R-:W-:Y:S01]  /*0540*/  FSETP.GT.AND P0, PT, |R4|, 8.50705917302346158658e+37, PT ;  /* 0x7e8000000400780b */ /* 0x000fe20003f04200 */
[----:B--2---:R-:W-:Y:S01]  /*0550*/  FADD R6, -R13, R6 ;  /* 0x000000060d067221 */ /* 0x004fe20000000100 */
[----:B---3--:R-:W-:Y:S02]  /*0560*/  FADD R15, R12, R15 ;  /* 0x0000000f0c0f7221 */ /* 0x008fe40000000000 */
[----:B------:R-:W-:Y:S01]  /*0570*/  FSEL R7, R7, R4, P0 ;  /* 0x0000000407077208 */ /* 0x000fe20000000000 */
[----:B------:R-:W-:-:S04]  /*0580*/  FMUL R18, R6, R6 ;  /* 0x0000000606127220 */ /* 0x000fc80000400000 */
[----:B------:R-:W-:Y:S02]  /*0590*/  FMUL R18, R11, R18 ;  /* 0x000000120b127220 */ /* 0x000fe40000400000 */
[----:B------:R-:W-:Y:S02]  /*05a0*/  @!P1 FMUL R7, R7, 16777216 ;  /* 0x4b80000007079820 */ /* 0x000fe40000400000 */
[----:B------:R-:W-:-:S04]  /*05b0*/  @P0 FMUL R16, R16, 0.25 ;  /* 0x3e80000010100820 */ /* 0x000fc80000400000 */
[----:B------:R-:W2:Y:S01]  /*05c0*/  MUFU.RCP R7, R7 ;  /* 0x0000000700077308 */ /* 0x000ea20000001000 */
[----:B------:R-:W-:Y:S01]  /*05d0*/  @!P1 FMUL R16, R16, 16777216 ;  /* 0x4b80000010109820 */ /* 0x000fe20000400000 */
[C---:B------:R-:W-:Y:S01]  /*05e0*/  FSETP.NEU.AND P1, PT, R4.reuse, RZ, PT ;  /* 0x000000ff0400720b */ /* 0x040fe20003f2d000 */
[----:B-1----:R-:W-:-:S04]  /*05f0*/  FADD R0, R4, R5 ;  /* 0x0000000504007221 */ /* 0x002fc80000000000 */
[C---:B------:R-:W-:Y:S01]  /*0600*/  FMUL R17, R0.reuse, 0.25 ;  /* 0x3e80000000117820 */ /* 0x040fe20000400000 */
[C---:B------:R-:W-:Y:S02]  /*0610*/  FSETP.GEU.AND P2, PT, |R0|.reuse, 1.175494350822287508e-38, PT ;  /* 0x008000000000780b */ /* 0x040fe40003f4e200 */
[----:B------:R-:W-:Y:S01]  /*0620*/  FSETP.GT.AND P0, PT, |R0|, 8.50705917302346158658e+37, PT ;  /* 0x7e8000000000780b */ /* 0x000fe20003f04200 */
[----:B--2---:R-:W-:Y:S02]  /*0630*/  FMUL R16, R7, R16 ;  /* 0x0000001007107220 */ /* 0x004fe40000400000 */
[----:B------:R-:W1:Y:S01]  /*0640*/  SHFL.BFLY PT, R7, R0, 0x2, 0x1f ;  /* 0x0c401f0000077f89 */ /* 0x000e6200000e0000 */
[----:B------:R-:W-:Y:S02]  /*0650*/  FSEL R17, R17, R0, P0 ;  /* 0x0000000011117208 */ /* 0x000fe40000000000 */
[----:B------:R-:W-:Y:S02]  /*0660*/  FSEL R16, R16, RZ, P1 ;  /* 0x000000ff10107208 */ /* 0x000fe40000800000 */
[----:B------:R-:W-:-:S03]  /*0670*/  FSETP.NEU.AND P1, PT, R0, RZ, PT ;  /* 0x000000ff0000720b */ /* 0x000fc60003f2d000 */
[----:B------:R-:W-:Y:S01]  /*0680*/  @!P2 FMUL R17, R17, 16777216 ;  /* 0x4b8000001111a820 */ /* 0x000fe20000400000 */
[----:B------:R-:W-:Y:S01]  /*0690*/  FFMA R13, R6, R16, R13 ;  /* 0x00000010060d7223 */ /* 0x000fe2000000000d */
[----:B------:R-:W-:Y:S01]  /*06a0*/  FFMA R15, R16, R18, R15 ;  /* 0x00000012100f7223 */ /* 0x000fe2000000000f */
[----:B------:R-:W-:Y:S01]  /*06b0*/  @P0 FMUL R5, R5, 0.25 ;  /* 0x3e80000005050820 */ /* 0x000fe20000400000 */
[----:B------:R-:W2:Y:S02]  /*06c0*/  MUFU.RCP R18, R17 ;  /* 0x0000001100127308 */ /* 0x000ea40000001000 */
[----:B------:R-:W3:Y:S01]  /*06d0*/  SHFL.BFLY PT, R12, R13, 0x4, 0x1f ;  /* 0x0c801f000d0c7f89 */ /* 0x000ee200000e0000 */
[----:B------:R-:W-:-:S03]  /*06e0*/  @!P2 FMUL R5, R5, 16777216 ;  /* 0x4b8000000505a820 */ /* 0x000fc60000400000 */
[----:B------:R-:W4:Y:S01]  /*06f0*/  SHFL.BFLY PT, R16, R15, 0x4, 0x1f ;  /* 0x0c801f000f107f89 */ /* 0x000f2200000e0000 */
[----:B-1----:R-:W-:Y:S01]  /*0700*/  FADD R6, R0, R7 ;  /* 0x0000000700067221 */ /* 0x002fe20000000000 */
[----:B--2---:R-:W-:-:S03]  /*0710*/  FMUL R18, R18, R5 ;  /* 0x0000000512127220 */ /* 0x004fc60000400000 */
[C---:B------:R-:W-:Y:S01]  /*0720*/  FMUL R5, R6.reuse, 0.25 ;  /* 0x3e80000006057820 */ /* 0x040fe20000400000 */
[C---:B------:R-:W-:Y:S02]  /*0730*/  FSETP.GEU.AND P2, PT, |R6|.reuse, 1.175494350822287508e-38, PT ;  /* 0x008000000600780b */ /* 0x040fe40003f4e200 */
[----:B------:R-:W-:Y:S02]  /*0740*/  FSETP.GT.AND P0, PT, |R6|, 8.50705917302346158658e+37, PT ;  /* 0x7e8000000600780b */ /* 0x000fe40003f04200 */
[----:B------:R-:W-:Y:S02]  /*0750*/  FSEL R18, R18, RZ, P1 ;  /* 0x000000ff12127208 */ /* 0x000fe40000800000 */
[----:B------:R-:W-:Y:S01]  /*0760*/  FSEL R17, R5, R6, P0 ;  /* 0x0000000605117208 */ /* 0x000fe20000000000 */
[----:B---3--:R-:W-:Y:S01]  /*0770*/  FADD R12, -R13, R12 ;  /* 0x0000000c0d0c7221 */ /* 0x008fe20000000100 */
[----:B------:R-:W1:Y:S03]  /*0780*/  SHFL.BFLY PT, R5, R6, 0x1, 0x1f ;  /* 0x0c201f0006057f89 */ /* 0x000e6600000e0000 */
[C---:B------:R-:W-:Y:S01]  /*0790*/  FMUL R11, R12.reuse, R12 ;  /* 0x0000000c0c0b7220 */ /* 0x040fe20000400000 */
[----:B------:R-:W-:Y:S01]  /*07a0*/  FFMA R12, R12, R18, R13 ;  /* 0x000000120c0c7223 */ /* 0x000fe2000000000d */
[----:B------:R-:W-:Y:S01]  /*07b0*/  @!P2 FMUL R17, R17, 16777216 ;  /* 0x4b8000001111a820 */ /* 0x000fe20000400000 */
[----:B----4-:R-:W-:Y:S01]  /*07c0*/  FADD R15, R15, R16 ;  /* 0x000000100f0f7221 */ /* 0x010fe20000000000 */
[----:B------:R-:W-:Y:S01]  /*07d0*/  FMUL R11, R4, R11 ;  /* 0x0000000b040b7220 */ /* 0x000fe20000400000 */
[----:B------:R-:W-:Y:S01]  /*07e0*/  @P0 FMUL R7, R7, 0.25 ;  /* 0x3e80000007070820 */ /* 0x000fe20000400000 */
[----:B------:R-:W2:Y:S01]  /*07f0*/  SHFL.BFLY PT, R13, R12, 0x2, 0x1f ;  /* 0x0c401f000c0d7f89 */ /* 0x000ea200000e0000 */
[----:B------:R-:W3:Y:S01]  /*0800*/  MUFU.RCP R4, R17 ;  /* 0x0000001100047308 */ /* 0x000ee20000001000 */
[----:B------:R-:W-:Y:S01]  /*0810*/  FFMA R11, R18, R11, R15 ;  /* 0x0000000b120b7223 */ /* 0x000fe2000000000f */
[----:B------:R-:W-:Y:S01]  /*0820*/  @!P2 FMUL R7, R7, 16777216 ;  /* 0x4b8000000707a820 */ /* 0x000fe20000400000 */
[----:B------:R-:W-:-:S03]  /*0830*/  FSETP.NEU.AND P0, PT, R6, RZ, PT ;  /* 0x000000ff0600720b */ /* 0x000fc60003f0d000 */
[----:B------:R-:W4:Y:S01]  /*0840*/  SHFL.BFLY PT, R16, R11, 0x2, 0x1f ;  /* 0x0c401f000b107f89 */ /* 0x000f2200000e0000 */
[----:B---3--:R-:W-:Y:S01]  /*0850*/  FMUL R4, R4, R7 ;  /* 0x0000000704047220 */ /* 0x008fe20000400000 */
[----:B-1----:R-:W-:-:S04]  /*0860*/  FADD R7, R6, R5 ;  /* 0x0000000506077221 */ /* 0x002fc80000000000 */
[----:B------:R-:W-:Y:S01]  /*0870*/  FSEL R15, R4, RZ, P0 ;  /* 0x000000ff040f7208 */ /* 0x000fe20000000000 */
[C---:B------:R-:W-:Y:S01]  /*0880*/  FMUL R18, R7.reuse, 0.25 ;  /* 0x3e80000007127820 */ /* 0x040fe20000400000 */
[C---:B------:R-:W-:Y:S01]  /*0890*/  FSETP.GEU.AND P1, PT, |R7|.reuse, 1.175494350822287508e-38, PT ;  /* 0x008000000700780b */ /* 0x040fe20003f2e200 */
[----:B--2---:R-:W-:Y:S01]  /*08a0*/  FADD R13, -R12, R13 ;  /* 0x0000000d0c0d7221 */ /* 0x004fe20000000100 */
[----:B------:R-:W-:-:S03]  /*08b0*/  FSETP.GT.AND P0, PT, |R7|, 8.50705917302346158658e+37, PT ;  /* 0x7e8000000700780b */ /* 0x000fc60003f04200 */
[C---:B------:R-:W-:Y:S01]  /*08c0*/  FFMA R4, R13.reuse, R15, R12 ;  /* 0x0000000f0d047223 */ /* 0x040fe2000000000c */
[----:B------:R-:W-:Y:S01]  /*08d0*/  FMUL R13, R13, R13 ;  /* 0x0000000d0d0d7220 */ /* 0x000fe20000400000 */
[----:B------:R-:W-:Y:S01]  /*08e0*/  FSEL R18, R18, R7, P0 ;  /* 0x0000000712127208 */ /* 0x000fe20000000000 */
[----:B----4-:R-:W-:Y:S02]  /*08f0*/  FADD R16, R11, R16 ;  /* 0x000000100b107221 */ /* 0x010fe40000000000 */
[----:B------:R-:W-:Y:S01]  /*0900*/  FMUL R13, R0, R13 ;  /* 0x0000000d000d7220 */ /* 0x000fe20000400000 */
[----:B------:R-:W1:Y:S02]  /*0910*/  SHFL.BFLY PT, R11, R4, 0x1, 0x1f ;  /* 0x0c201f00040b7f89 */ /* 0x000e6400000e0000 */
[----:B------:R-:W-:Y:S01]  /*0920*/  @!P1 FMUL R18, R18, 16777216 ;  /* 0x4b80000012129820 */ /* 0x000fe20000400000 */
[----:B------:R-:W-:Y:S01]  /*0930*/  FFMA R13, R15, R13, R16 ;  /* 0x0000000d0f0d7223 */ /* 0x000fe20000000010 */
[----:B------:R-:W-:Y:S01]  /*0940*/  @P0 FMUL R5, R5, 0.25 ;  /* 0x3e80000005050820 */ /* 0x000fe20000400000 */
[----:B------:R-:W-:-:S03]  /*0950*/  LOP3.LUT P0, RZ, R14, 0xf, RZ, 0xc0, !PT ;  /* 0x0000000f0eff7812 */ /* 0x000fc6000780c0ff */
[----:B------:R-:W2:Y:S01]  /*0960*/  SHFL.BFLY PT, R0, R13, 0x1, 0x1f ;  /* 0x0c201f000d007f89 */ /* 0x000ea200000e0000 */
[----:B------:R-:W3:Y:S01]  /*0970*/  MUFU.RCP R18, R18 ;  /* 0x0000001200127308 */ /* 0x000ee20000001000 */
[----:B------:R-:W-:Y:S01]  /*0980*/  @!P1 FMUL R5, R5, 16777216 ;  /* 0x4b80000005059820 */ /* 0x000fe20000400000 */
[----:B------:R-:W-:Y:S02]  /*0990*/  FSETP.NEU.AND P1, PT, R7, RZ, PT ;  /* 0x000000ff0700720b */ /* 0x000fe40003f2d000 */
[----:B------:R-:W-:Y:S01]  /*09a0*/  ISETP.LT.AND P0, PT, R14, 0x10, !P0 ;  /* 0x000000100e00780c */ /* 0x000fe20004701270 */
[----:B-1----:R-:W-:Y:S01]  /*09b0*/  FADD R11, -R4, R11 ;  /* 0x0000000b040b7221 */ /* 0x002fe20000000100 */
[----:B---3--:R-:W-:-:S11]  /*09c0*/  FMUL R5, R18, R5 ;  /* 0x0000000512057220 */ /* 0x008fd60000400000 */
[----:B------:R-:W-:Y:S01]  /*09d0*/  @P0 STS [R10+UR4+0x80], R7 ;  /* 0x000080070a000988 */ /* 0x000fe20008000804 */
[----:B------:R-:W-:Y:S01]  /*09e0*/  FMUL R15, R11, R11 ;  /* 0x0000000b0b0f7220 */ /* 0x000fe20000400000 */
[----:B------:R-:W-:Y:S01]  /*09f0*/  FSEL R5, R5, RZ, P1 ;  /* 0x000000ff05057208 */ /* 0x000fe20000800000 */
[----:B--2---:R-:W-:Y:S02]  /*0a00*/  FADD R0, R13, R0 ;  /* 0x000000000d007221 */ /* 0x004fe40000000000 */
[----:B------:R-:W-:Y:S01]  /*0a10*/  FMUL R15, R6, R15 ;  /* 0x0000000f060f7220 */ /* 0x000fe20000400000 */
[----:B------:R-:W1:Y:S01]  /*0a20*/  LDC.64 R12, c[0x0][0x210] ;  /* 0x00008400ff0c7b82 */ /* 0x000e620000000a00 */
[----:B------:R-:W-:Y:S02]  /*0a30*/  FFMA R11, R11, R5, R4 ;  /* 0x000000050b0b7223 */ /* 0x000fe40000000004 */
[----:B------:R-:W-:Y:S01]  /*0a40*/  FFMA R15, R5, R15, R0 ;  /* 0x0000000f050f7223 */ /* 0x000fe20000000000 */
[----:B------:R-:W-:-:S02]  /*0a50*/  HFMA2.MMA R5, -RZ, RZ, 0.75, 0 ;  /* 0x3a000000ff057435 */ /* 0x000fc400000001ff */
[----:B------:R-:W-:Y:S04]  /*0a60*/  @P0 STS [R10+UR4], R11 ;  /* 0x0000000b0a000988 */ /* 0x000fe80008000804 */
[----:B------:R2:W-:Y:S01]  /*0a70*/  @P0 STS [R10+UR4+0x40], R15 ;  /* 0x0000400f0a000988 */ /* 0x0005e20008000804 */
[----:B------:R-:W-:Y:S01]  /*0a80*/  BAR.SYNC.DEFER_BLOCKING 0x0 ;  /* 0x0000000000007b1d */ /* 0x000fe20000010000 */
[----:B------:R-:W-:-:S07]  /*0a90*/  LOP3.LUT P0, RZ, R14, 0x1ff, RZ, 0xc0, !PT ;  /* 0x000001ff0eff7812 */ /* 0x000fce000780c0ff */
[----:B--2---:R-:W2:Y:S01]  /*0aa0*/  LDC.64 R10, c[0x0][0x220] ;  /* 0x00008800ff0a7b82 */ /* 0x004ea20000000a00 */
[----:B-1----:R-:W-:Y:S01]  /*0ab0*/  IMAD.WIDE R12, R9, 0x4, R12 ;  /* 0x00000004090c7825 */ /* 0x002fe200078e020c */
[----:B------:R-:W1:Y:S03]  /*0ac0*/  LDS R0, [UR4+0x40] ;  /* 0x00004004ff007984 */ /* 0x000e660008000800 */
[----:B-1----:R-:W-:Y:S02]  /*0ad0*/  FFMA R16, R0, R5, 1.00000001335143196e-10 ;  /* 0x2edbe6ff00107423 */ /* 0x002fe40000000005 */
[----:B------:R-:W1:Y:S02]  /*0ae0*/  LDS R0, [UR4] ;  /* 0x00000004ff007984 */ /* 0x000e640008000800 */
[----:B------:R-:W3:Y:S01]  /*0af0*/  MUFU.SQRT R17, R16 ;  /* 0x0000001000117308 */ /* 0x000ee20000002000 */
[----:B------:R-:W-:Y:S06]  /*0b00*/  BAR.SYNC.DEFER_BLOCKING 0x0 ;  /* 0x0000000000007b1d */ /* 0x000fec0000010000 */
[----:B---3--:R3:W-:Y:S04]  /*0b10*/  @!P0 STG.E desc[UR6][R12.64], R17 ;  /* 0x000000110c008986 */ /* 0x0087e8000c101906 */
[----:B------:R-:W1:Y:S01]  /*0b20*/  LDG.E.EF.128 R4, desc[UR6][R2.64] ;  /* 0x0000000602047981 */ /* 0x000e62000c0e1d00 */
[C---:B------:R-:W-:Y:S01]  /*0b30*/  FSETP.GT.AND P0, PT, R17.reuse, 8.50705917302346158658e+37, PT ;  /* 0x7e8000001100780b */ /* 0x040fe20003f04000 */
[----:B--2---:R-:W-:Y:S01]  /*0b40*/  IMAD.WIDE R8, R8, 0x4, R10 ;  /* 0x0000000408087825 */ /* 0x004fe200078e020a */
[----:B------:R-:W-:-:S11]  /*0b50*/  FSETP.GEU.AND P1, PT, R17, 1.175494350822287508e-38, PT ;  /* 0x008000001100780b */ /* 0x000fd60003f2e000 */
[----:B---3--:R-:W-:-:S04]  /*0b60*/  @P0 FMUL R17, R17, 0.25 ;  /* 0x3e80000011110820 */ /* 0x008fc80000400000 */
[----:B------:R-:W-:-:S04]  /*0b70*/  @!P1 FMUL R17, R17, 16777216 ;  /* 0x4b80000011119820 */ /* 0x000fc80000400000 */
[----:B------:R-:W2:Y:S01]  /*0b80*/  MUFU.RCP R15, R17 ;  /* 0x00000011000f7308 */ /* 0x000ea20000001000 */
[C---:B-1----:R-:W-:Y:S01]  /*0b90*/  FADD R4, -R0.reuse, R4 ;  /* 0x0000000400047221 */ /* 0x042fe20000000100 */
[C---:B------:R-:W-:Y:S01]  /*0ba0*/  FADD R5, -R0.reuse, R5 ;  /* 0x0000000500057221 */ /* 0x040fe20000000100 */
[C---:B------:R-:W-:Y:S01]  /*0bb0*/  FADD R6, -R0.reuse, R6 ;  /* 0x0000000600067221 */ /* 0x040fe20000000100 */
[----:B------:R-:W-:Y:S01]  /*0bc0*/  FADD R0, -R0, R7 ;  /* 0x0000000700007221 */ /* 0x000fe20000000100 */
[----:B------:R-:W-:Y:S01]  /*0bd0*/  @P0 FMUL R4, R4, 0.25 ;  /* 0x3e80000004040820 */ /* 0x000fe20000400000 */
[----:B------:R-:W-:Y:S01]  /*0be0*/  @P0 FMUL R5, R5, 0.25 ;  /* 0x3e80000005050820 */ /* 0x000fe20000400000 */
[----:B------:R-:W-:Y:S01]  /*0bf0*/  @P0 FMUL R6, R6, 0.25 ;  /* 0x3e80000006060820 */ /* 0x000fe20000400000 */
[----:B------:R-:W-:Y:S01]  /*0c00*/  @P0 FMUL R0, R0, 0.25 ;  /* 0x3e80000000000820 */ /* 0x000fe20000400000 */
[----:B------:R-:W-:Y:S01]  /*0c10*/  @!P1 FMUL R4, R4, 16777216 ;  /* 0x4b80000004049820 */ /* 0x000fe20000400000 */
[----:B------:R-:W-:Y:S01]  /*0c20*/  @!P1 FMUL R5, R5, 16777216 ;  /* 0x4b80000005059820 */ /* 0x000fe20000400000 */
[----:B------:R-:W-:Y:S01]  /*0c30*/  @!P1 FMUL R6, R6, 16777216 ;  /* 0x4b80000006069820 */ /* 0x000fe20000400000 */
[----:B------:R-:W-:Y:S01]  /*0c40*/  @!P1 FMUL R0, R0, 16777216 ;  /* 0x4b80000000009820 */ /* 0x000fe20000400000 */
[C---:B--2---:R-:W-:Y:S01]  /*0c50*/  FMUL R4, R15.reuse, R4 ;  /* 0x000000040f047220 */ /* 0x044fe20000400000 */
[C---:B------:R-:W-:Y:S01]  /*0c60*/  FMUL R5, R15.reuse, R5 ;  /* 0x000000050f057220 */ /* 0x040fe20000400000 */
[C---:B------:R-:W-:Y:S01]  /*0c70*/  FMUL R6, R15.reuse, R6 ;  /* 0x000000060f067220 */ /* 0x040fe20000400000 */
[----:B------:R-:W-:-:S05]  /*0c80*/  FMUL R7, R15, R0 ;  /* 0x000000000f077220 */ /* 0x000fca0000400000 */
[----:B------:R-:W-:Y:S01]  /*0c90*/  STG.E.128 desc[UR6][R8.64], R4 ;  /* 0x0000000408007986 */ /* 0x000fe2000c101d06 */
[----:B------:R-:W-:Y:S05]  /*0ca0*/  EXIT ;  /* 0x000000000000794d */ /* 0x000fea0003800000 */
.L_x_0:
[----:B------:R-:W-:-:S00]  /*0cb0*/  BRA `(.L_x_0) ;  /* 0xfffffffc00fc7947 */ /* 0x000fc0000383ffff */
[----:B------:R-:W-:-:S00]  /*0cc0*/  NOP ;  /* 0x0000000000007918 */ /* 0x000fc00000000000 */
        /* <DEDUP_REMOVED lines=11> */
.L_x_1:


//--------------------- .nv.global.init           --------------------------
	.section	.nv.global.init,"aw",@progbits
.nv.global.init:
	.type		_$_str,@object
	.size		_$_str,(_$_str_$_2 - _$_str)
_$_str:
        /*0000*/ 	.byte	0x5f, 0x5f, 0x43, 0x55, 0x44, 0x41, 0x5f, 0x46, 0x54, 0x5a, 0x00
	.type		_$_str_$_2,@object
	.size		_$_str_$_2,(.L_1 - _$_str_$_2)
_$_str_$_2:
        /*000b*/ 	.byte	0x5f, 0x5f, 0x43, 0x55, 0x44, 0x41, 0x5f, 0x50, 0x52, 0x45, 0x43, 0x5f, 0x53, 0x51, 0x52, 0x54
        /*001b*/ 	.byte	0x00
.L_1:


//--------------------- .nv.shared.triton_red_fused_add_div_sqrt_sub_var_mean_30 --------------------------
	.section	.nv.shared.triton_red_fused_add_div_sqrt_sub_var_mean_30,"aw",@nobits
	.sectionflags	@""
	.align	16
	.zero		1024


//--------------------- .nv.constant0.triton_red_fused_add_div_sqrt_sub_var_mean_30 --------------------------
	.section	.nv.constant0.triton_red_fused_add_div_sqrt_sub_var_mean_30,"a",@progbits
	.sectionflags	@""
	.align	4
.nv.constant0.triton_red_fused_add_div_sqrt_sub_var_mean_30:
	.zero		560
